//
// Generated by NVIDIA NVVM Compiler
//
// Compiler Build ID: CL-36424714
// Cuda compilation tools, release 13.0, V13.0.88
// Based on NVVM 20.0.0
//

.version 9.0
.target sm_100
.address_size 64

	// .globl	_Z16transpose_kernelPfPKfii
// _ZZ16transpose_kernelPfPKfiiE4data has been demoted

.visible .entry _Z16transpose_kernelPfPKfii(
	.param .u64 .ptr .align 1 _Z16transpose_kernelPfPKfii_param_0,
	.param .u64 .ptr .align 1 _Z16transpose_kernelPfPKfii_param_1,
	.param .u32 _Z16transpose_kernelPfPKfii_param_2,
	.param .u32 _Z16transpose_kernelPfPKfii_param_3
)
{
	.reg .pred 	%p<7>;
	.reg .b32 	%r<31>;
	.reg .b32 	%f<6>;
	.reg .b64 	%rd<14>;
	// demoted variable
	.shared .align 4 .b8 _ZZ16transpose_kernelPfPKfiiE4data[4224];
	ld.param.u64 	%rd2, [_Z16transpose_kernelPfPKfii_param_0];
	ld.param.u64 	%rd3, [_Z16transpose_kernelPfPKfii_param_1];
	ld.param.u32 	%r9, [_Z16transpose_kernelPfPKfii_param_2];
	ld.param.u32 	%r11, [_Z16transpose_kernelPfPKfii_param_3];
	mov.u32 	%r12, %ctaid.y;
	mov.u32 	%r13, %ntid.y;
	mul.lo.s32 	%r1, %r12, %r13;
	mov.u32 	%r14, %ctaid.x;
	mov.u32 	%r15, %ntid.x;
	mul.lo.s32 	%r2, %r14, %r15;
	mov.u32 	%r3, %tid.y;
	mov.u32 	%r4, %tid.x;
	add.s32 	%r5, %r1, %r3;
	add.s32 	%r16, %r2, %r4;
	mov.u32 	%r17, %ctaid.z;
	mul.lo.s32 	%r18, %r9, %r17;
	mul.lo.s32 	%r19, %r18, %r11;
	cvt.u64.u32 	%rd1, %r19;
	setp.ge.s32 	%p1, %r5, %r9;
	setp.ge.s32 	%p2, %r16, %r11;
	mov.f32 	%f5, 0f00000000;
	or.pred  	%p3, %p1, %p2;
	@%p3 bra 	$L__BB0_2;
	cvta.to.global.u64 	%rd4, %rd3;
	mad.lo.s32 	%r20, %r11, %r5, %r16;
	cvt.s64.s32 	%rd5, %r20;
	add.s64 	%rd6, %rd5, %rd1;
	shl.b64 	%rd7, %rd6, 2;
	add.s64 	%rd8, %rd4, %rd7;
	ld.global.f32 	%f5, [%rd8];
$L__BB0_2:
	mov.u32 	%r22, _ZZ16transpose_kernelPfPKfiiE4data;
	mad.lo.s32 	%r23, %r3, 132, %r22;
	shl.b32 	%r24, %r4, 2;
	add.s32 	%r25, %r23, %r24;
	st.shared.f32 	[%r25], %f5;
	bar.sync 	0;
	add.s32 	%r7, %r1, %r4;
	add.s32 	%r8, %r2, %r3;
	setp.ge.s32 	%p4, %r7, %r9;
	setp.ge.s32 	%p5, %r8, %r11;
	or.pred  	%p6, %p4, %p5;
	@%p6 bra 	$L__BB0_4;
	mad.lo.s32 	%r27, %r4, 132, %r22;
	shl.b32 	%r28, %r3, 2;
	add.s32 	%r29, %r27, %r28;
	ld.shared.f32 	%f4, [%r29];
	mad.lo.s32 	%r30, %r9, %r8, %r7;
	cvt.s64.s32 	%rd9, %r30;
	add.s64 	%rd10, %rd1, %rd9;
	cvta.to.global.u64 	%rd11, %rd2;
	shl.b64 	%rd12, %rd10, 2;
	add.s64 	%rd13, %rd11, %rd12;
	st.global.f32 	[%rd13], %f4;
$L__BB0_4:
	ret;

}


// ===== COMPILED SASS (sm_100) =====

	.target	sm_100

	.elftype	@"ET_EXEC"


//--------------------- .note.nv.tkinfo           --------------------------
	.section	.note.nv.tkinfo,"",@"SHT_NOTE"
	.sectionflags	@"SHF_NOTE_NV_TKINFO"
	.tkinfo
        /*0018*/ 	.word	0x00000002
        /*0030*/ 	.string	""
        /*0030*/ 	.string	"ptxas"
        /*0030*/ 	.string	"Cuda compilation tools, release 13.0, V13.0.88"
        /*0030*/ 	.string	"Build cuda_13.0.r13.0/compiler.36424714_0"
        /*0030*/ 	.string	"-arch sm_100 -m 64 "



//--------------------- .note.nv.cuinfo           --------------------------
	.section	.note.nv.cuinfo,"",@"SHT_NOTE"
	.sectionflags	@"SHF_NOTE_NV_CUINFO"
        /*0018*/ 	.short	0x0002
        /*001a*/ 	.short	0x0064
        /*001c*/ 	.short	0x0082
	.zero		2


//--------------------- .nv.info                  --------------------------
	.section	.nv.info,"",@"SHT_CUDA_INFO"
	.align	4


	//----- nvinfo : EIATTR_REGCOUNT
	.align		4
        /*0000*/ 	.byte	0x04, 0x2f
        /*0002*/ 	.short	(.L_1 - .L_0)
	.align		4
.L_0:
        /*0004*/ 	.word	index@(_Z16transpose_kernelPfPKfii)
        /*0008*/ 	.word	0x0000000c


	//----- nvinfo : EIATTR_FRAME_SIZE
	.align		4
.L_1:
        /*000c*/ 	.byte	0x04, 0x11
        /*000e*/ 	.short	(.L_3 - .L_2)
	.align		4
.L_2:
        /*0010*/ 	.word	index@(_Z16transpose_kernelPfPKfii)
        /*0014*/ 	.word	0x00000000


	//----- nvinfo : EIATTR_MIN_STACK_SIZE
	.align		4
.L_3:
        /*0018*/ 	.byte	0x04, 0x12
        /*001a*/ 	.short	(.L_5 - .L_4)
	.align		4
.L_4:
        /*001c*/ 	.word	index@(_Z16transpose_kernelPfPKfii)
        /*0020*/ 	.word	0x00000000
.L_5:


//--------------------- .nv.compat                --------------------------
	.section	.nv.compat,"",@"SHT_CUDA_COMPAT_INFO"
	.align	4
        /*0000*/ 	.byte	0x02, 0x09, 0x00, 0x00, 0x02, 0x02, 0x01, 0x00, 0x02, 0x05, 0x05, 0x00, 0x03, 0x07, 0x01, 0x01
        /*0010*/ 	.byte	0x02, 0x03, 0x00, 0x00, 0x02, 0x06, 0x01, 0x00, 0x04, 0x0b, 0x08, 0x00, 0x09, 0x00, 0x00, 0x00
        /*0020*/ 	.byte	0x00, 0x00, 0x00, 0x00


//--------------------- .nv.info._Z16transpose_kernelPfPKfii --------------------------
	.section	.nv.info._Z16transpose_kernelPfPKfii,"",@"SHT_CUDA_INFO"
	.sectionflags	@""
	.align	4


	//----- nvinfo : EIATTR_CUDA_API_VERSION
	.align		4
        /*0000*/ 	.byte	0x04, 0x37
        /*0002*/ 	.short	(.L_7 - .L_6)
.L_6:
        /*0004*/ 	.word	0x00000082


	//----- nvinfo : EIATTR_KPARAM_INFO
	.align		4
.L_7:
        /*0008*/ 	.byte	0x04, 0x17
        /*000a*/ 	.short	(.L_9 - .L_8)
.L_8:
        /*000c*/ 	.word	0x00000000
        /*0010*/ 	.short	0x0003
        /*0012*/ 	.short	0x0014
        /*0014*/ 	.byte	0x00, 0xf0, 0x11, 0x00


	//----- nvinfo : EIATTR_KPARAM_INFO
	.align		4
.L_9:
        /*0018*/ 	.byte	0x04, 0x17
        /*001a*/ 	.short	(.L_11 - .L_10)
.L_10:
        /*001c*/ 	.word	0x00000000
        /*0020*/ 	.short	0x0002
        /*0022*/ 	.short	0x0010
        /*0024*/ 	.byte	0x00, 0xf0, 0x11, 0x00


	//----- nvinfo : EIATTR_KPARAM_INFO
	.align		4
.L_11:
        /*0028*/ 	.byte	0x04, 0x17
        /*002a*/ 	.short	(.L_13 - .L_12)
.L_12:
        /*002c*/ 	.word	0x00000000
        /*0030*/ 	.short	0x0001
        /*0032*/ 	.short	0x0008
        /*0034*/ 	.byte	0x00, 0xf5, 0x21, 0x00


	//----- nvinfo : EIATTR_KPARAM_INFO
	.align		4
.L_13:
        /*0038*/ 	.byte	0x04, 0x17
        /*003a*/ 	.short	(.L_15 - .L_14)
.L_14:
        /*003c*/ 	.word	0x00000000
        /*0040*/ 	.short	0x0000
        /*0042*/ 	.short	0x0000
        /*0044*/ 	.byte	0x00, 0xf5, 0x21, 0x00


	//----- nvinfo : EIATTR_SPARSE_MMA_MASK
	.align		4
.L_15:
        /*0048*/ 	.byte	0x03, 0x50
        /*004a*/ 	.short	0x0000


	//----- nvinfo : EIATTR_MAXREG_COUNT
	.align		4
        /*004c*/ 	.byte	0x03, 0x1b
        /*004e*/ 	.short	0x00ff


	//----- nvinfo : EIATTR_NUM_BARRIERS
	.align		4
        /*0050*/ 	.byte	0x02, 0x4c
        /*0052*/ 	.byte	0x01
	.zero		1


	//----- nvinfo : EIATTR_MERCURY_ISA_VERSION
	.align		4
        /*0054*/ 	.byte	0x03, 0x5f
        /*0056*/ 	.short	0x0101


	//----- nvinfo : EIATTR_VRC_CTA_INIT_COUNT
	.align		4
        /*0058*/ 	.byte	0x02, 0x4a
	.zero		1
	.zero		1


	//----- nvinfo : EIATTR_EXIT_INSTR_OFFSETS
	.align		4
        /*005c*/ 	.byte	0x04, 0x1c
        /*005e*/ 	.short	(.L_17 - .L_16)


	//   ....[0]....
.L_16:
        /*0060*/ 	.word	0x00000250


	//   ....[1]....
        /*0064*/ 	.word	0x00000300


	//----- nvinfo : EIATTR_CBANK_PARAM_SIZE
	.align		4
.L_17:
        /*0068*/ 	.byte	0x03, 0x19
        /*006a*/ 	.short	0x0018


	//----- nvinfo : EIATTR_PARAM_CBANK
	.align		4
        /*006c*/ 	.byte	0x04, 0x0a
        /*006e*/ 	.short	(.L_19 - .L_18)
	.align		4
.L_18:
        /*0070*/ 	.word	index@(.nv.constant0._Z16transpose_kernelPfPKfii)
        /*0074*/ 	.short	0x0380
        /*0076*/ 	.short	0x0018


	//----- nvinfo : EIATTR_SW_WAR
	.align		4
.L_19:
        /*0078*/ 	.byte	0x04, 0x36
        /*007a*/ 	.short	(.L_21 - .L_20)
.L_20:
        /*007c*/ 	.word	0x00000008
.L_21:


//--------------------- .nv.callgraph             --------------------------
	.section	.nv.callgraph,"",@"SHT_CUDA_CALLGRAPH"
	.align	4
	.sectionentsize	8
	.align		4
        /*0000*/ 	.word	0x00000000
	.align		4
        /*0004*/ 	.word	0xffffffff
	.align		4
        /*0008*/ 	.word	0x00000000
	.align		4
        /*000c*/ 	.word	0xfffffffe
	.align		4
        /*0010*/ 	.word	0x00000000
	.align		4
        /*0014*/ 	.word	0xfffffffd
	.align		4
        /*0018*/ 	.word	0x00000000
	.align		4
        /*001c*/ 	.word	0xfffffffc


//--------------------- .text._Z16transpose_kernelPfPKfii --------------------------
	.section	.text._Z16transpose_kernelPfPKfii,"ax",@progbits
	.align	128
        .global         _Z16transpose_kernelPfPKfii
        .type           _Z16transpose_kernelPfPKfii,@function
        .size           _Z16transpose_kernelPfPKfii,(.L_x_1 - _Z16transpose_kernelPfPKfii)
        .other          _Z16transpose_kernelPfPKfii,@"STO_CUDA_ENTRY STV_DEFAULT"
_Z16transpose_kernelPfPKfii:
.text._Z16transpose_kernelPfPKfii:
[----:B------:R-:W-:Y:S01]  /*0000*/  LDC R1, c[0x0][0x37c] ;  /* 0x0000df00ff017b82 */ /* 0x000fe20000000800 */
[----:B------:R-:W0:Y:S07]  /*0010*/  S2R R8, SR_TID.X ;  /* 0x0000000000087919 */ /* 0x000e2e0000002100 */
[----:B------:R-:W1:Y:S01]  /*0020*/  S2UR UR5, SR_CTAID.X ;  /* 0x00000000000579c3 */ /* 0x000e620000002500 */
[----:B------:R-:W2:Y:S01]  /*0030*/  LDCU UR6, c[0x0][0x364] ;  /* 0x00006c80ff0677ac */ /* 0x000ea20008000800 */
[----:B------:R-:W3:Y:S01]  /*0040*/  S2R R9, SR_TID.Y ;  /* 0x0000000000097919 */ /* 0x000ee20000002200 */
[----:B------:R-:W1:Y:S05]  /*0050*/  LDCU UR7, c[0x0][0x360] ;  /* 0x00006c00ff0777ac */ /* 0x000e6a0008000800 */
[----:B------:R-:W2:Y:S01]  /*0060*/  S2UR UR4, SR_CTAID.Y ;  /* 0x00000000000479c3 */ /* 0x000ea20000002600 */
[----:B------:R-:W4:Y:S01]  /*0070*/  LDCU.64 UR10, c[0x0][0x390] ;  /* 0x00007200ff0a77ac */ /* 0x000f220008000a00 */
[----:B------:R-:W5:Y:S01]  /*0080*/  LDCU.64 UR8, c[0x0][0x358] ;  /* 0x00006b00ff0877ac */ /* 0x000f620008000a00 */
[----:B-1----:R-:W-:-:S06]  /*0090*/  UIMAD UR5, UR5, UR7, URZ ;  /* 0x00000007050572a4 */ /* 0x002fcc000f8e02ff */
[----:B0-----:R-:W-:Y:S01]  /*00a0*/  VIADD R3, R8, UR5 ;  /* 0x0000000508037c36 */ /* 0x001fe20008000000 */
[----:B--2---:R-:W-:Y:S01]  /*00b0*/  UIMAD UR4, UR4, UR6, URZ ;  /* 0x00000006040472a4 */ /* 0x004fe2000f8e02ff */
[----:B------:R-:W0:Y:S03]  /*00c0*/  S2UR UR6, SR_CTAID.Z ;  /* 0x00000000000679c3 */ /* 0x000e260000002700 */
[----:B----4-:R-:W-:Y:S02]  /*00d0*/  ISETP.GE.AND P0, PT, R3, UR11, PT ;  /* 0x0000000b03007c0c */ /* 0x010fe4000bf06270 */
[----:B---3--:R-:W-:-:S05]  /*00e0*/  VIADD R0, R9, UR4 ;  /* 0x0000000409007c36 */ /* 0x008fca0008000000 */
[----:B------:R-:W-:-:S13]  /*00f0*/  ISETP.GE.OR P0, PT, R0, UR10, P0 ;  /* 0x0000000a00007c0c */ /* 0x000fda0008706670 */
[----:B------:R-:W1:Y:S01]  /*0100*/  @!P0 LDC.64 R4, c[0x0][0x388] ;  /* 0x0000e200ff048b82 */ /* 0x000e620000000a00 */
[----:B0-----:R-:W-:Y:S01]  /*0110*/  UIMAD UR6, UR6, UR10, URZ ;  /* 0x0000000a060672a4 */ /* 0x001fe2000f8e02ff */
[----:B------:R-:W-:-:S03]  /*0120*/  @!P0 IMAD R0, R0, UR11, R3 ;  /* 0x0000000b00008c24 */ /* 0x000fc6000f8e0203 */
[----:B------:R-:W-:-:S06]  /*0130*/  UIMAD UR6, UR6, UR11, URZ ;  /* 0x0000000b060672a4 */ /* 0x000fcc000f8e02ff */
[----:B------:R-:W-:-:S04]  /*0140*/  @!P0 IADD3 R3, P1, PT, R0, UR6, RZ ;  /* 0x0000000600038c10 */ /* 0x000fc8000ff3e0ff */
[----:B------:R-:W-:Y:S02]  /*0150*/  @!P0 LEA.HI.X.SX32 R0, R0, RZ, 0x1, P1 ;  /* 0x000000ff00008211 */ /* 0x000fe400008f0eff */
[----:B-1----:R-:W-:-:S04]  /*0160*/  @!P0 LEA R2, P1, R3, R4, 0x2 ;  /* 0x0000000403028211 */ /* 0x002fc800078210ff */
[----:B------:R-:W-:Y:S01]  /*0170*/  @!P0 LEA.HI.X R3, R3, R5, R0, 0x2, P1 ;  /* 0x0000000503038211 */ /* 0x000fe200008f1400 */
[----:B------:R-:W-:-:S06]  /*0180*/  IMAD.MOV.U32 R0, RZ, RZ, RZ ;  /* 0x000000ffff007224 */ /* 0x000fcc00078e00ff */
[----:B-----5:R-:W2:Y:S01]  /*0190*/  @!P0 LDG.E R0, desc[UR8][R2.64] ;  /* 0x0000000802008981 */ /* 0x020ea2000c1e1900 */
[----:B------:R-:W-:Y:S01]  /*01a0*/  MOV R4, 0x400 ;  /* 0x0000040000047802 */ /* 0x000fe20000000f00 */
[----:B------:R-:W-:Y:S01]  /*01b0*/  VIADD R7, R9, UR5 ;  /* 0x0000000509077c36 */ /* 0x000fe20008000000 */
[----:B------:R-:W0:Y:S01]  /*01c0*/  S2R R5, SR_CgaCtaId ;  /* 0x0000000000057919 */ /* 0x000e220000008800 */
[----:B------:R-:W-:-:S03]  /*01d0*/  VIADD R6, R8, UR4 ;  /* 0x0000000408067c36 */ /* 0x000fc60008000000 */
[----:B------:R-:W-:-:S04]  /*01e0*/  ISETP.GE.AND P0, PT, R7, UR11, PT ;  /* 0x0000000b07007c0c */ /* 0x000fc8000bf06270 */
[----:B------:R-:W-:Y:S02]  /*01f0*/  ISETP.GE.OR P0, PT, R6, UR10, P0 ;  /* 0x0000000a06007c0c */ /* 0x000fe40008706670 */
[----:B0-----:R-:W-:-:S05]  /*0200*/  LEA R4, R5, R4, 0x18 ;  /* 0x0000000405047211 */ /* 0x001fca00078ec0ff */
[----:B------:R-:W-:-:S04]  /*0210*/  IMAD R5, R9, 0x84, R4 ;  /* 0x0000008409057824 */ /* 0x000fc800078e0204 */
[----:B------:R-:W-:-:S05]  /*0220*/  IMAD R5, R8, 0x4, R5 ;  /* 0x0000000408057824 */ /* 0x000fca00078e0205 */
[----:B--2---:R0:W-:Y:S01]  /*0230*/  STS [R5], R0 ;  /* 0x0000000005007388 */ /* 0x0041e20000000800 */
[----:B------:R-:W-:Y:S06]  /*0240*/  BAR.SYNC.DEFER_BLOCKING 0x0 ;  /* 0x0000000000007b1d */ /* 0x000fec0000010000 */
[----:B------:R-:W-:Y:S05]  /*0250*/  @P0 EXIT ;  /* 0x000000000000094d */ /* 0x000fea0003800000 */
[----:B------:R-:W-:Y:S01]  /*0260*/  IMAD R4, R8, 0x84, R4 ;  /* 0x0000008408047824 */ /* 0x000fe200078e0204 */
[----:B------:R-:W1:Y:S01]  /*0270*/  LDCU.64 UR4, c[0x0][0x380] ;  /* 0x00007000ff0477ac */ /* 0x000e620008000a00 */
[----:B------:R-:W-:Y:S02]  /*0280*/  IMAD R6, R7, UR10, R6 ;  /* 0x0000000a07067c24 */ /* 0x000fe4000f8e0206 */
[----:B------:R-:W-:-:S03]  /*0290*/  IMAD R4, R9, 0x4, R4 ;  /* 0x0000000409047824 */ /* 0x000fc600078e0204 */
[C---:B0-----:R-:W-:Y:S02]  /*02a0*/  IADD3 R0, P0, PT, R6.reuse, UR6, RZ ;  /* 0x0000000606007c10 */ /* 0x041fe4000ff1e0ff */
[----:B------:R-:W0:Y:S02]  /*02b0*/  LDS R5, [R4] ;  /* 0x0000000004057984 */ /* 0x000e240000000800 */
[----:B------:R-:W-:Y:S02]  /*02c0*/  LEA.HI.X.SX32 R3, R6, RZ, 0x1, P0 ;  /* 0x000000ff06037211 */ /* 0x000fe400000f0eff */
[----:B-1----:R-:W-:-:S04]  /*02d0*/  LEA R2, P0, R0, UR4, 0x2 ;  /* 0x0000000400027c11 */ /* 0x002fc8000f8010ff */
[----:B------:R-:W-:-:S05]  /*02e0*/  LEA.HI.X R3, R0, UR5, R3, 0x2, P0 ;  /* 0x0000000500037c11 */ /* 0x000fca00080f1403 */
[----:B0-----:R-:W-:Y:S01]  /*02f0*/  STG.E desc[UR8][R2.64], R5 ;  /* 0x0000000502007986 */ /* 0x001fe2000c101908 */
[----:B------:R-:W-:Y:S05]  /*0300*/  EXIT ;  /* 0x000000000000794d */ /* 0x000fea0003800000 */
.L_x_0:
[----:B------:R-:W-:-:S00]  /*0310*/  BRA `(.L_x_0) ;  /* 0xfffffffc00fc7947 */ /* 0x000fc0000383ffff */
[----:B------:R-:W-:-:S00]  /*0320*/  NOP ;  /* 0x0000000000007918 */ /* 0x000fc00000000000 */
        /* <DEDUP_REMOVED lines=13> */
.L_x_1:


//--------------------- .nv.shared._Z16transpose_kernelPfPKfii --------------------------
	.section	.nv.shared._Z16transpose_kernelPfPKfii,"aw",@nobits
	.sectionflags	@""
	.align	4
.nv.shared._Z16transpose_kernelPfPKfii:
	.zero		5248


//--------------------- .nv.shared.reserved.0     --------------------------
	.section	.nv.shared.reserved.0,"aw",@nobits
	.weak		__nv_reservedSMEM_offset_0_alias
	.size		__nv_reservedSMEM_offset_0_alias, 0, 64
	.other		__nv_reservedSMEM_offset_0_alias,@"STO_CUDA_RESERVED_SHARED STV_DEFAULT"
__nv_reservedSMEM_offset_0_alias:
	.zero		0
	.zero		64


//--------------------- .nv.constant0._Z16transpose_kernelPfPKfii --------------------------
	.section	.nv.constant0._Z16transpose_kernelPfPKfii,"a",@progbits
	.sectionflags	@""
	.align	4
.nv.constant0._Z16transpose_kernelPfPKfii:
	.zero		920


//--------------------- SYMBOLS --------------------------

	.type		.nv.reservedSmem.offset0,@object
	.size		.nv.reservedSmem.offset0,0x4
	.type		.nv.reservedSmem.cap,@object
	.size		.nv.reservedSmem.cap,0x4
